//
// Generated by NVIDIA NVVM Compiler
//
// Compiler Build ID: CL-36424714
// Cuda compilation tools, release 13.0, V13.0.88
// Based on NVVM 20.0.0
//

.version 9.0
.target sm_100
.address_size 64

	// .globl	_Z30pad_nhwc8_fp16_constant_kernelliiiiiiiiiii6__halfPKS_PS_

.visible .entry _Z30pad_nhwc8_fp16_constant_kernelliiiiiiiiiii6__halfPKS_PS_(
	.param .u64 _Z30pad_nhwc8_fp16_constant_kernelliiiiiiiiiii6__halfPKS_PS__param_0,
	.param .u32 _Z30pad_nhwc8_fp16_constant_kernelliiiiiiiiiii6__halfPKS_PS__param_1,
	.param .u32 _Z30pad_nhwc8_fp16_constant_kernelliiiiiiiiiii6__halfPKS_PS__param_2,
	.param .u32 _Z30pad_nhwc8_fp16_constant_kernelliiiiiiiiiii6__halfPKS_PS__param_3,
	.param .u32 _Z30pad_nhwc8_fp16_constant_kernelliiiiiiiiiii6__halfPKS_PS__param_4,
	.param .u32 _Z30pad_nhwc8_fp16_constant_kernelliiiiiiiiiii6__halfPKS_PS__param_5,
	.param .u32 _Z30pad_nhwc8_fp16_constant_kernelliiiiiiiiiii6__halfPKS_PS__param_6,
	.param .u32 _Z30pad_nhwc8_fp16_constant_kernelliiiiiiiiiii6__halfPKS_PS__param_7,
	.param .u32 _Z30pad_nhwc8_fp16_constant_kernelliiiiiiiiiii6__halfPKS_PS__param_8,
	.param .u32 _Z30pad_nhwc8_fp16_constant_kernelliiiiiiiiiii6__halfPKS_PS__param_9,
	.param .u32 _Z30pad_nhwc8_fp16_constant_kernelliiiiiiiiiii6__halfPKS_PS__param_10,
	.param .u32 _Z30pad_nhwc8_fp16_constant_kernelliiiiiiiiiii6__halfPKS_PS__param_11,
	.param .align 2 .b8 _Z30pad_nhwc8_fp16_constant_kernelliiiiiiiiiii6__halfPKS_PS__param_12[2],
	.param .u64 .ptr .align 1 _Z30pad_nhwc8_fp16_constant_kernelliiiiiiiiiii6__halfPKS_PS__param_13,
	.param .u64 .ptr .align 1 _Z30pad_nhwc8_fp16_constant_kernelliiiiiiiiiii6__halfPKS_PS__param_14
)
{
	.reg .pred 	%p<33>;
	.reg .b16 	%rs<15>;
	.reg .b32 	%r<63>;
	.reg .b64 	%rd<22>;

	ld.param.u16 	%rs10, [_Z30pad_nhwc8_fp16_constant_kernelliiiiiiiiiii6__halfPKS_PS__param_12];
	ld.param.u64 	%rd6, [_Z30pad_nhwc8_fp16_constant_kernelliiiiiiiiiii6__halfPKS_PS__param_0];
	ld.param.u32 	%r17, [_Z30pad_nhwc8_fp16_constant_kernelliiiiiiiiiii6__halfPKS_PS__param_1];
	ld.param.u32 	%r18, [_Z30pad_nhwc8_fp16_constant_kernelliiiiiiiiiii6__halfPKS_PS__param_2];
	ld.param.u32 	%r19, [_Z30pad_nhwc8_fp16_constant_kernelliiiiiiiiiii6__halfPKS_PS__param_3];
	ld.param.u32 	%r20, [_Z30pad_nhwc8_fp16_constant_kernelliiiiiiiiiii6__halfPKS_PS__param_4];
	ld.param.u32 	%r21, [_Z30pad_nhwc8_fp16_constant_kernelliiiiiiiiiii6__halfPKS_PS__param_5];
	ld.param.u32 	%r22, [_Z30pad_nhwc8_fp16_constant_kernelliiiiiiiiiii6__halfPKS_PS__param_6];
	ld.param.u32 	%r23, [_Z30pad_nhwc8_fp16_constant_kernelliiiiiiiiiii6__halfPKS_PS__param_7];
	ld.param.u32 	%r24, [_Z30pad_nhwc8_fp16_constant_kernelliiiiiiiiiii6__halfPKS_PS__param_8];
	ld.param.u32 	%r25, [_Z30pad_nhwc8_fp16_constant_kernelliiiiiiiiiii6__halfPKS_PS__param_9];
	ld.param.u32 	%r26, [_Z30pad_nhwc8_fp16_constant_kernelliiiiiiiiiii6__halfPKS_PS__param_10];
	ld.param.u32 	%r27, [_Z30pad_nhwc8_fp16_constant_kernelliiiiiiiiiii6__halfPKS_PS__param_11];
	ld.param.u64 	%rd7, [_Z30pad_nhwc8_fp16_constant_kernelliiiiiiiiiii6__halfPKS_PS__param_13];
	ld.param.u64 	%rd8, [_Z30pad_nhwc8_fp16_constant_kernelliiiiiiiiiii6__halfPKS_PS__param_14];
	cvta.to.global.u64 	%rd1, %rd8;
	cvta.to.global.u64 	%rd2, %rd7;
	mov.u32 	%r28, %ctaid.x;
	mov.u32 	%r29, %ntid.x;
	mov.u32 	%r30, %tid.x;
	mad.lo.s32 	%r1, %r28, %r29, %r30;
	cvt.s64.s32 	%rd9, %r1;
	setp.le.s64 	%p2, %rd6, %rd9;
	@%p2 bra 	$L__BB0_12;
	setp.lt.s32 	%p3, %r23, 1;
	@%p3 bra 	$L__BB0_12;
	mul.lo.s32 	%r32, %r22, %r21;
	div.s32 	%r33, %r1, %r32;
	mul.lo.s32 	%r34, %r33, %r32;
	sub.s32 	%r35, %r1, %r34;
	div.s32 	%r36, %r35, %r22;
	mul.lo.s32 	%r37, %r36, %r22;
	sub.s32 	%r38, %r35, %r37;
	add.s32 	%r39, %r23, 7;
	and.b32  	%r40, %r39, 2147483640;
	add.s32 	%r41, %r20, 7;
	shr.s32 	%r42, %r41, 31;
	shr.u32 	%r43, %r42, 29;
	add.s32 	%r44, %r41, %r43;
	shr.u32 	%r45, %r44, 3;
	sub.s32 	%r46, %r33, %r24;
	sub.s32 	%r47, %r36, %r25;
	sub.s32 	%r48, %r38, %r26;
	setp.lt.s32 	%p4, %r46, 0;
	setp.ge.s32 	%p5, %r46, %r17;
	or.pred  	%p6, %p4, %p5;
	setp.lt.s32 	%p7, %r47, 0;
	setp.ge.s32 	%p8, %r47, %r18;
	or.pred  	%p9, %p7, %p8;
	or.pred  	%p11, %p6, %p9;
	setp.lt.s32 	%p12, %r48, 0;
	setp.ge.s32 	%p13, %r48, %r19;
	or.pred  	%p14, %p12, %p13;
	or.pred  	%p1, %p11, %p14;
	mad.lo.s32 	%r49, %r33, %r21, %r36;
	mad.lo.s32 	%r50, %r49, %r22, %r38;
	mul.lo.s32 	%r59, %r50, %r40;
	mad.lo.s32 	%r51, %r46, %r18, %r47;
	mad.lo.s32 	%r52, %r51, %r19, %r48;
	mul.lo.s32 	%r53, %r45, %r52;
	shl.b32 	%r3, %r53, 3;
	neg.s32 	%r62, %r40;
	sub.s32 	%r61, 1, %r27;
	sub.s32 	%r58, %r3, %r27;
	mov.b32 	%r60, 1;
	cvt.s64.s32 	%rd14, %r27;
	cvt.s64.s32 	%rd15, %r3;
	cvt.s64.s32 	%rd19, %r59;
$L__BB0_3:
	add.s32 	%r54, %r61, -1;
	setp.lt.s32 	%p16, %r54, 0;
	setp.ge.s32 	%p17, %r54, %r20;
	or.pred  	%p18, %p16, %p17;
	or.pred  	%p19, %p1, %p18;
	mov.u16 	%rs11, %rs10;
	@%p19 bra 	$L__BB0_5;
	mul.wide.s32 	%rd10, %r58, 2;
	add.s64 	%rd11, %rd2, %rd10;
	ld.global.nc.u16 	%rs11, [%rd11];
$L__BB0_5:
	mul.wide.s32 	%rd12, %r59, 2;
	add.s64 	%rd13, %rd1, %rd12;
	st.global.u16 	[%rd13], %rs11;
	setp.lt.s32 	%p20, %r61, 0;
	setp.ge.s32 	%p21, %r61, %r20;
	or.pred  	%p22, %p20, %p21;
	or.pred  	%p23, %p1, %p22;
	add.s32 	%r55, %r60, -1;
	cvt.s64.s32 	%rd3, %r55;
	sub.s64 	%rd16, %rd3, %rd14;
	add.s64 	%rd17, %rd16, %rd15;
	shl.b64 	%rd18, %rd17, 1;
	add.s64 	%rd4, %rd2, %rd18;
	mov.u16 	%rs12, %rs10;
	@%p23 bra 	$L__BB0_7;
	ld.global.nc.u16 	%rs12, [%rd4+2];
$L__BB0_7:
	add.s64 	%rd20, %rd3, %rd19;
	shl.b64 	%rd21, %rd20, 1;
	add.s64 	%rd5, %rd1, %rd21;
	st.global.u16 	[%rd5+2], %rs12;
	add.s32 	%r56, %r61, 1;
	setp.lt.s32 	%p24, %r56, 0;
	setp.ge.s32 	%p25, %r56, %r20;
	or.pred  	%p26, %p24, %p25;
	or.pred  	%p27, %p1, %p26;
	mov.u16 	%rs13, %rs10;
	@%p27 bra 	$L__BB0_9;
	ld.global.nc.u16 	%rs13, [%rd4+4];
$L__BB0_9:
	add.s32 	%r57, %r61, 2;
	st.global.u16 	[%rd5+4], %rs13;
	setp.lt.s32 	%p28, %r57, 0;
	setp.ge.s32 	%p29, %r57, %r20;
	or.pred  	%p30, %p28, %p29;
	or.pred  	%p31, %p1, %p30;
	mov.u16 	%rs14, %rs10;
	@%p31 bra 	$L__BB0_11;
	ld.global.nc.u16 	%rs14, [%rd4+6];
$L__BB0_11:
	st.global.u16 	[%rd5+6], %rs14;
	add.s32 	%r62, %r62, 4;
	add.s32 	%r61, %r61, 4;
	add.s32 	%r60, %r60, 4;
	add.s32 	%r59, %r59, 4;
	add.s32 	%r58, %r58, 4;
	setp.ne.s32 	%p32, %r62, 0;
	@%p32 bra 	$L__BB0_3;
$L__BB0_12:
	ret;

}


// ===== COMPILED SASS (sm_100) =====

	.target	sm_100

	.elftype	@"ET_EXEC"


//--------------------- .note.nv.tkinfo           --------------------------
	.section	.note.nv.tkinfo,"",@"SHT_NOTE"
	.sectionflags	@"SHF_NOTE_NV_TKINFO"
	.tkinfo
        /*0018*/ 	.word	0x00000002
        /*0030*/ 	.string	""
        /*0030*/ 	.string	"ptxas"
        /*0030*/ 	.string	"Cuda compilation tools, release 13.0, V13.0.88"
        /*0030*/ 	.string	"Build cuda_13.0.r13.0/compiler.36424714_0"
        /*0030*/ 	.string	"-arch sm_100 -m 64 "



//--------------------- .note.nv.cuinfo           --------------------------
	.section	.note.nv.cuinfo,"",@"SHT_NOTE"
	.sectionflags	@"SHF_NOTE_NV_CUINFO"
        /*0018*/ 	.short	0x0002
        /*001a*/ 	.short	0x0064
        /*001c*/ 	.short	0x0082
	.zero		2


//--------------------- .nv.info                  --------------------------
	.section	.nv.info,"",@"SHT_CUDA_INFO"
	.align	4


	//----- nvinfo : EIATTR_REGCOUNT
	.align		4
        /*0000*/ 	.byte	0x04, 0x2f
        /*0002*/ 	.short	(.L_1 - .L_0)
	.align		4
.L_0:
        /*0004*/ 	.word	index@(_Z30pad_nhwc8_fp16_constant_kernelliiiiiiiiiii6__halfPKS_PS_)
        /*0008*/ 	.word	0x0000001c


	//----- nvinfo : EIATTR_FRAME_SIZE
	.align		4
.L_1:
        /*000c*/ 	.byte	0x04, 0x11
        /*000e*/ 	.short	(.L_3 - .L_2)
	.align		4
.L_2:
        /*0010*/ 	.word	index@(_Z30pad_nhwc8_fp16_constant_kernelliiiiiiiiiii6__halfPKS_PS_)
        /*0014*/ 	.word	0x00000000


	//----- nvinfo : EIATTR_MIN_STACK_SIZE
	.align		4
.L_3:
        /*0018*/ 	.byte	0x04, 0x12
        /*001a*/ 	.short	(.L_5 - .L_4)
	.align		4
.L_4:
        /*001c*/ 	.word	index@(_Z30pad_nhwc8_fp16_constant_kernelliiiiiiiiiii6__halfPKS_PS_)
        /*0020*/ 	.word	0x00000000
.L_5:


//--------------------- .nv.compat                --------------------------
	.section	.nv.compat,"",@"SHT_CUDA_COMPAT_INFO"
	.align	4
        /*0000*/ 	.byte	0x02, 0x09, 0x00, 0x00, 0x02, 0x02, 0x01, 0x00, 0x02, 0x05, 0x05, 0x00, 0x03, 0x07, 0x01, 0x01
        /*0010*/ 	.byte	0x02, 0x03, 0x00, 0x00, 0x02, 0x06, 0x01, 0x00, 0x04, 0x0b, 0x08, 0x00, 0x09, 0x00, 0x00, 0x00
        /*0020*/ 	.byte	0x00, 0x00, 0x00, 0x00


//--------------------- .nv.info._Z30pad_nhwc8_fp16_constant_kernelliiiiiiiiiii6__halfPKS_PS_ --------------------------
	.section	.nv.info._Z30pad_nhwc8_fp16_constant_kernelliiiiiiiiiii6__halfPKS_PS_,"",@"SHT_CUDA_INFO"
	.sectionflags	@""
	.align	4


	//----- nvinfo : EIATTR_CUDA_API_VERSION
	.align		4
        /*0000*/ 	.byte	0x04, 0x37
        /*0002*/ 	.short	(.L_7 - .L_6)
.L_6:
        /*0004*/ 	.word	0x00000082


	//----- nvinfo : EIATTR_KPARAM_INFO
	.align		4
.L_7:
        /*0008*/ 	.byte	0x04, 0x17
        /*000a*/ 	.short	(.L_9 - .L_8)
.L_8:
        /*000c*/ 	.word	0x00000000
        /*0010*/ 	.short	0x000e
        /*0012*/ 	.short	0x0040
        /*0014*/ 	.byte	0x00, 0xf5, 0x21, 0x00


	//----- nvinfo : EIATTR_KPARAM_INFO
	.align		4
.L_9:
        /*0018*/ 	.byte	0x04, 0x17
        /*001a*/ 	.short	(.L_11 - .L_10)
.L_10:
        /*001c*/ 	.word	0x00000000
        /*0020*/ 	.short	0x000d
        /*0022*/ 	.short	0x0038
        /*0024*/ 	.byte	0x00, 0xf5, 0x21, 0x00


	//----- nvinfo : EIATTR_KPARAM_INFO
	.align		4
.L_11:
        /*0028*/ 	.byte	0x04, 0x17
        /*002a*/ 	.short	(.L_13 - .L_12)
.L_12:
        /*002c*/ 	.word	0x00000000
        /*0030*/ 	.short	0x000c
        /*0032*/ 	.short	0x0034
        /*0034*/ 	.byte	0x00, 0xf0, 0x09, 0x00


	//----- nvinfo : EIATTR_KPARAM_INFO
	.align		4
.L_13:
        /*0038*/ 	.byte	0x04, 0x17
        /*003a*/ 	.short	(.L_15 - .L_14)
.L_14:
        /*003c*/ 	.word	0x00000000
        /*0040*/ 	.short	0x000b
        /*0042*/ 	.short	0x0030
        /*0044*/ 	.byte	0x00, 0xf0, 0x11, 0x00


	//----- nvinfo : EIATTR_KPARAM_INFO
	.align		4
.L_15:
        /*0048*/ 	.byte	0x04, 0x17
        /*004a*/ 	.short	(.L_17 - .L_16)
.L_16:
        /*004c*/ 	.word	0x00000000
        /*0050*/ 	.short	0x000a
        /*0052*/ 	.short	0x002c
        /*0054*/ 	.byte	0x00, 0xf0, 0x11, 0x00


	//----- nvinfo : EIATTR_KPARAM_INFO
	.align		4
.L_17:
        /*0058*/ 	.byte	0x04, 0x17
        /*005a*/ 	.short	(.L_19 - .L_18)
.L_18:
        /*005c*/ 	.word	0x00000000
        /*0060*/ 	.short	0x0009
        /*0062*/ 	.short	0x0028
        /*0064*/ 	.byte	0x00, 0xf0, 0x11, 0x00


	//----- nvinfo : EIATTR_KPARAM_INFO
	.align		4
.L_19:
        /*0068*/ 	.byte	0x04, 0x17
        /*006a*/ 	.short	(.L_21 - .L_20)
.L_20:
        /*006c*/ 	.word	0x00000000
        /*0070*/ 	.short	0x0008
        /*0072*/ 	.short	0x0024
        /*0074*/ 	.byte	0x00, 0xf0, 0x11, 0x00


	//----- nvinfo : EIATTR_KPARAM_INFO
	.align		4
.L_21:
        /*0078*/ 	.byte	0x04, 0x17
        /*007a*/ 	.short	(.L_23 - .L_22)
.L_22:
        /*007c*/ 	.word	0x00000000
        /*0080*/ 	.short	0x0007
        /*0082*/ 	.short	0x0020
        /*0084*/ 	.byte	0x00, 0xf0, 0x11, 0x00


	//----- nvinfo : EIATTR_KPARAM_INFO
	.align		4
.L_23:
        /*0088*/ 	.byte	0x04, 0x17
        /*008a*/ 	.short	(.L_25 - .L_24)
.L_24:
        /*008c*/ 	.word	0x00000000
        /*0090*/ 	.short	0x0006
        /*0092*/ 	.short	0x001c
        /*0094*/ 	.byte	0x00, 0xf0, 0x11, 0x00


	//----- nvinfo : EIATTR_KPARAM_INFO
	.align		4
.L_25:
        /*0098*/ 	.byte	0x04, 0x17
        /*009a*/ 	.short	(.L_27 - .L_26)
.L_26:
        /*009c*/ 	.word	0x00000000
        /*00a0*/ 	.short	0x0005
        /*00a2*/ 	.short	0x0018
        /*00a4*/ 	.byte	0x00, 0xf0, 0x11, 0x00


	//----- nvinfo : EIATTR_KPARAM_INFO
	.align		4
.L_27:
        /*00a8*/ 	.byte	0x04, 0x17
        /*00aa*/ 	.short	(.L_29 - .L_28)
.L_28:
        /*00ac*/ 	.word	0x00000000
        /*00b0*/ 	.short	0x0004
        /*00b2*/ 	.short	0x0014
        /*00b4*/ 	.byte	0x00, 0xf0, 0x11, 0x00


	//----- nvinfo : EIATTR_KPARAM_INFO
	.align		4
.L_29:
        /*00b8*/ 	.byte	0x04, 0x17
        /*00ba*/ 	.short	(.L_31 - .L_30)
.L_30:
        /*00bc*/ 	.word	0x00000000
        /*00c0*/ 	.short	0x0003
        /*00c2*/ 	.short	0x0010
        /*00c4*/ 	.byte	0x00, 0xf0, 0x11, 0x00


	//----- nvinfo : EIATTR_KPARAM_INFO
	.align		4
.L_31:
        /*00c8*/ 	.byte	0x04, 0x17
        /*00ca*/ 	.short	(.L_33 - .L_32)
.L_32:
        /*00cc*/ 	.word	0x00000000
        /*00d0*/ 	.short	0x0002
        /*00d2*/ 	.short	0x000c
        /*00d4*/ 	.byte	0x00, 0xf0, 0x11, 0x00


	//----- nvinfo : EIATTR_KPARAM_INFO
	.align		4
.L_33:
        /*00d8*/ 	.byte	0x04, 0x17
        /*00da*/ 	.short	(.L_35 - .L_34)
.L_34:
        /*00dc*/ 	.word	0x00000000
        /*00e0*/ 	.short	0x0001
        /*00e2*/ 	.short	0x0008
        /*00e4*/ 	.byte	0x00, 0xf0, 0x11, 0x00


	//----- nvinfo : EIATTR_KPARAM_INFO
	.align		4
.L_35:
        /*00e8*/ 	.byte	0x04, 0x17
        /*00ea*/ 	.short	(.L_37 - .L_36)
.L_36:
        /*00ec*/ 	.word	0x00000000
        /*00f0*/ 	.short	0x0000
        /*00f2*/ 	.short	0x0000
        /*00f4*/ 	.byte	0x00, 0xf0, 0x21, 0x00


	//----- nvinfo : EIATTR_SPARSE_MMA_MASK
	.align		4
.L_37:
        /*00f8*/ 	.byte	0x03, 0x50
        /*00fa*/ 	.short	0x0000


	//----- nvinfo : EIATTR_MAXREG_COUNT
	.align		4
        /*00fc*/ 	.byte	0x03, 0x1b
        /*00fe*/ 	.short	0x00ff


	//----- nvinfo : EIATTR_MERCURY_ISA_VERSION
	.align		4
        /*0100*/ 	.byte	0x03, 0x5f
        /*0102*/ 	.short	0x0101


	//----- nvinfo : EIATTR_VRC_CTA_INIT_COUNT
	.align		4
        /*0104*/ 	.byte	0x02, 0x4a
	.zero		1
	.zero		1


	//----- nvinfo : EIATTR_EXIT_INSTR_OFFSETS
	.align		4
        /*0108*/ 	.byte	0x04, 0x1c
        /*010a*/ 	.short	(.L_39 - .L_38)


	//   ....[0]....
.L_38:
        /*010c*/ 	.word	0x00000090


	//   ....[1]....
        /*0110*/ 	.word	0x000000c0


	//   ....[2]....
        /*0114*/ 	.word	0x000009e0


	//----- nvinfo : EIATTR_CBANK_PARAM_SIZE
	.align		4
.L_39:
        /*0118*/ 	.byte	0x03, 0x19
        /*011a*/ 	.short	0x0048


	//----- nvinfo : EIATTR_PARAM_CBANK
	.align		4
        /*011c*/ 	.byte	0x04, 0x0a
        /*011e*/ 	.short	(.L_41 - .L_40)
	.align		4
.L_40:
        /*0120*/ 	.word	index@(.nv.constant0._Z30pad_nhwc8_fp16_constant_kernelliiiiiiiiiii6__halfPKS_PS_)
        /*0124*/ 	.short	0x0380
        /*0126*/ 	.short	0x0048


	//----- nvinfo : EIATTR_SW_WAR
	.align		4
.L_41:
        /*0128*/ 	.byte	0x04, 0x36
        /*012a*/ 	.short	(.L_43 - .L_42)
.L_42:
        /*012c*/ 	.word	0x00000008
.L_43:


//--------------------- .nv.callgraph             --------------------------
	.section	.nv.callgraph,"",@"SHT_CUDA_CALLGRAPH"
	.align	4
	.sectionentsize	8
	.align		4
        /*0000*/ 	.word	0x00000000
	.align		4
        /*0004*/ 	.word	0xffffffff
	.align		4
        /*0008*/ 	.word	0x00000000
	.align		4
        /*000c*/ 	.word	0xfffffffe
	.align		4
        /*0010*/ 	.word	0x00000000
	.align		4
        /*0014*/ 	.word	0xfffffffd
	.align		4
        /*0018*/ 	.word	0x00000000
	.align		4
        /*001c*/ 	.word	0xfffffffc


//--------------------- .text._Z30pad_nhwc8_fp16_constant_kernelliiiiiiiiiii6__halfPKS_PS_ --------------------------
	.section	.text._Z30pad_nhwc8_fp16_constant_kernelliiiiiiiiiii6__halfPKS_PS_,"ax",@progbits
	.align	128
        .global         _Z30pad_nhwc8_fp16_constant_kernelliiiiiiiiiii6__halfPKS_PS_
        .type           _Z30pad_nhwc8_fp16_constant_kernelliiiiiiiiiii6__halfPKS_PS_,@function
        .size           _Z30pad_nhwc8_fp16_constant_kernelliiiiiiiiiii6__halfPKS_PS_,(.L_x_2 - _Z30pad_nhwc8_fp16_constant_kernelliiiiiiiiiii6__halfPKS_PS_)
        .other          _Z30pad_nhwc8_fp16_constant_kernelliiiiiiiiiii6__halfPKS_PS_,@"STO_CUDA_ENTRY STV_DEFAULT"
_Z30pad_nhwc8_fp16_constant_kernelliiiiiiiiiii6__halfPKS_PS_:
.text._Z30pad_nhwc8_fp16_constant_kernelliiiiiiiiiii6__halfPKS_PS_:
[----:B------:R-:W-:Y:S01]  /*0000*/  LDC R1, c[0x0][0x37c] ;  /* 0x0000df00ff017b82 */ /* 0x000fe20000000800 */
[----:B------:R-:W0:Y:S07]  /*0010*/  S2R R3, SR_TID.X ;  /* 0x0000000000037919 */ /* 0x000e2e0000002100 */
[----:B------:R-:W0:Y:S01]  /*0020*/  S2UR UR4, SR_CTAID.X ;  /* 0x00000000000479c3 */ /* 0x000e220000002500 */
[----:B------:R-:W1:Y:S07]  /*0030*/  LDCU.64 UR6, c[0x0][0x380] ;  /* 0x00007000ff0677ac */ /* 0x000e6e0008000a00 */
[----:B------:R-:W0:Y:S02]  /*0040*/  LDC R4, c[0x0][0x360] ;  /* 0x0000d800ff047b82 */ /* 0x000e240000000800 */
[----:B0-----:R-:W-:-:S05]  /*0050*/  IMAD R4, R4, UR4, R3 ;  /* 0x0000000404047c24 */ /* 0x001fca000f8e0203 */
[----:B-1----:R-:W-:Y:S02]  /*0060*/  ISETP.GE.U32.AND P0, PT, R4, UR6, PT ;  /* 0x0000000604007c0c */ /* 0x002fe4000bf06070 */
[----:B------:R-:W-:-:S04]  /*0070*/  SHF.R.S32.HI R0, RZ, 0x1f, R4 ;  /* 0x0000001fff007819 */ /* 0x000fc80000011404 */
[----:B------:R-:W-:-:S13]  /*0080*/  ISETP.GE.AND.EX P0, PT, R0, UR7, PT, P0 ;  /* 0x0000000700007c0c */ /* 0x000fda000bf06300 */
[----:B------:R-:W-:Y:S05]  /*0090*/  @P0 EXIT ;  /* 0x000000000000094d */ /* 0x000fea0003800000 */
[----:B------:R-:W0:Y:S02]  /*00a0*/  LDC R0, c[0x0][0x3a0] ;  /* 0x0000e800ff007b82 */ /* 0x000e240000000800 */
[----:B0-----:R-:W-:-:S13]  /*00b0*/  ISETP.GE.AND P0, PT, R0, 0x1, PT ;  /* 0x000000010000780c */ /* 0x001fda0003f06270 */
[----:B------:R-:W-:Y:S05]  /*00c0*/  @!P0 EXIT ;  /* 0x000000000000894d */ /* 0x000fea0003800000 */
[----:B------:R-:W0:Y:S01]  /*00d0*/  LDC.64 R2, c[0x0][0x398] ;  /* 0x0000e600ff027b82 */ /* 0x000e220000000a00 */
[----:B------:R-:W-:Y:S01]  /*00e0*/  IABS R12, R4 ;  /* 0x00000004000c7213 */ /* 0x000fe20000000000 */
[----:B------:R-:W1:Y:S01]  /*00f0*/  LDCU UR5, c[0x0][0x3a4] ;  /* 0x00007480ff0577ac */ /* 0x000e620008000800 */
[----:B------:R-:W-:Y:S01]  /*0100*/  VIADD R0, R0, 0x7 ;  /* 0x0000000700007836 */ /* 0x000fe20000000000 */
[----:B------:R-:W2:Y:S04]  /*0110*/  LDCU.64 UR12, c[0x0][0x390] ;  /* 0x00007200ff0c77ac */ /* 0x000ea80008000a00 */
[----:B------:R-:W-:Y:S01]  /*0120*/  LOP3.LUT R18, R0, 0x7ffffff8, RZ, 0xc0, !PT ;  /* 0x7ffffff800127812 */ /* 0x000fe200078ec0ff */
[----:B------:R-:W3:Y:S01]  /*0130*/  LDCU.64 UR6, c[0x0][0x3a8] ;  /* 0x00007500ff0677ac */ /* 0x000ee20008000a00 */
[----:B------:R-:W-:Y:S01]  /*0140*/  MOV R0, 0x1 ;  /* 0x0000000100007802 */ /* 0x000fe20000000f00 */
[----:B------:R-:W4:Y:S01]  /*0150*/  LDCU.64 UR10, c[0x0][0x388] ;  /* 0x00007100ff0a77ac */ /* 0x000f220008000a00 */
[----:B------:R-:W5:Y:S01]  /*0160*/  LDCU UR14, c[0x0][0x3b0] ;  /* 0x00007600ff0e77ac */ /* 0x000f620008000800 */
[----:B------:R-:W0:Y:S02]  /*0170*/  LDCU.64 UR8, c[0x0][0x358] ;  /* 0x00006b00ff0877ac */ /* 0x000e240008000a00 */
[----:B0-----:R-:W-:Y:S01]  /*0180*/  IMAD R5, R3, R2, RZ ;  /* 0x0000000203057224 */ /* 0x001fe200078e02ff */
[----:B--2---:R-:W-:Y:S01]  /*0190*/  UIADD3 UR4, UPT, UPT, UR13, 0x7, URZ ;  /* 0x000000070d047890 */ /* 0x004fe2000fffe0ff */
[----:B------:R-:W0:Y:S03]  /*01a0*/  LDCU UR16, c[0x0][0x3b0] ;  /* 0x00007600ff1077ac */ /* 0x000e260008000800 */
[----:B------:R-:W-:Y:S01]  /*01b0*/  IABS R9, R5 ;  /* 0x0000000500097213 */ /* 0x000fe20000000000 */
[----:B------:R-:W2:Y:S03]  /*01c0*/  LDCU UR15, c[0x0][0x394] ;  /* 0x00007280ff0f77ac */ /* 0x000ea60008000800 */
[----:B------:R-:W1:Y:S08]  /*01d0*/  I2F.RP R8, R9 ;  /* 0x0000000900087306 */ /* 0x000e700000209400 */
[----:B-1----:R-:W1:Y:S02]  /*01e0*/  MUFU.RCP R8, R8 ;  /* 0x0000000800087308 */ /* 0x002e640000001000 */
[----:B-1----:R-:W-:-:S06]  /*01f0*/  VIADD R6, R8, 0xffffffe ;  /* 0x0ffffffe08067836 */ /* 0x002fcc0000000000 */
[----:B------:R1:W3:Y:S02]  /*0200*/  F2I.FTZ.U32.TRUNC.NTZ R7, R6 ;  /* 0x0000000600077305 */ /* 0x0002e4000021f000 */
[----:B-1----:R-:W-:Y:S02]  /*0210*/  IMAD.MOV.U32 R6, RZ, RZ, RZ ;  /* 0x000000ffff067224 */ /* 0x002fe400078e00ff */
[----:B---3--:R-:W-:-:S04]  /*0220*/  IMAD.MOV R10, RZ, RZ, -R7 ;  /* 0x000000ffff0a7224 */ /* 0x008fc800078e0a07 */
[----:B------:R-:W-:Y:S01]  /*0230*/  IMAD R11, R10, R9, RZ ;  /* 0x000000090a0b7224 */ /* 0x000fe200078e02ff */
[----:B------:R-:W-:-:S03]  /*0240*/  IABS R10, R5 ;  /* 0x00000005000a7213 */ /* 0x000fc60000000000 */
[----:B------:R-:W-:Y:S01]  /*0250*/  IMAD.HI.U32 R7, R7, R11, R6 ;  /* 0x0000000b07077227 */ /* 0x000fe200078e0006 */
[----:B------:R-:W-:-:S03]  /*0260*/  IABS R6, R3 ;  /* 0x0000000300067213 */ /* 0x000fc60000000000 */
[----:B------:R-:W-:Y:S02]  /*0270*/  IMAD.MOV R8, RZ, RZ, -R10 ;  /* 0x000000ffff087224 */ /* 0x000fe400078e0a0a */
[----:B------:R-:W-:Y:S01]  /*0280*/  IMAD.HI.U32 R7, R7, R12, RZ ;  /* 0x0000000c07077227 */ /* 0x000fe200078e00ff */
[----:B------:R-:W1:Y:S03]  /*0290*/  I2F.RP R10, R6 ;  /* 0x00000006000a7306 */ /* 0x000e660000209400 */
[----:B------:R-:W-:-:S05]  /*02a0*/  IMAD R8, R7, R8, R12 ;  /* 0x0000000807087224 */ /* 0x000fca00078e020c */
[----:B------:R-:W-:Y:S01]  /*02b0*/  ISETP.GT.U32.AND P1, PT, R9, R8, PT ;  /* 0x000000080900720c */ /* 0x000fe20003f24070 */
[----:B-1----:R-:W1:-:S12]  /*02c0*/  MUFU.RCP R10, R10 ;  /* 0x0000000a000a7308 */ /* 0x002e580000001000 */
[-C--:B------:R-:W-:Y:S01]  /*02d0*/  @!P1 IADD3 R8, PT, PT, R8, -R9.reuse, RZ ;  /* 0x8000000908089210 */ /* 0x080fe20007ffe0ff */
[----:B------:R-:W-:Y:S01]  /*02e0*/  @!P1 VIADD R7, R7, 0x1 ;  /* 0x0000000107079836 */ /* 0x000fe20000000000 */
[----:B------:R-:W-:Y:S02]  /*02f0*/  ISETP.NE.AND P1, PT, R5, RZ, PT ;  /* 0x000000ff0500720c */ /* 0x000fe40003f25270 */
[----:B------:R-:W-:Y:S02]  /*0300*/  ISETP.GE.U32.AND P0, PT, R8, R9, PT ;  /* 0x000000090800720c */ /* 0x000fe40003f06070 */
[----:B------:R-:W-:-:S04]  /*0310*/  LOP3.LUT R8, R4, R5, RZ, 0x3c, !PT ;  /* 0x0000000504087212 */ /* 0x000fc800078e3cff */
[----:B------:R-:W-:Y:S01]  /*0320*/  ISETP.GE.AND P2, PT, R8, RZ, PT ;  /* 0x000000ff0800720c */ /* 0x000fe20003f46270 */
[----:B-1----:R-:W-:-:S04]  /*0330*/  VIADD R8, R10, 0xffffffe ;  /* 0x0ffffffe0a087836 */ /* 0x002fc80000000000 */
[----:B------:R1:W3:Y:S02]  /*0340*/  F2I.FTZ.U32.TRUNC.NTZ R9, R8 ;  /* 0x0000000800097305 */ /* 0x0002e4000021f000 */
[----:B------:R-:W-:-:S05]  /*0350*/  @P0 VIADD R7, R7, 0x1 ;  /* 0x0000000107070836 */ /* 0x000fca0000000000 */
[----:B------:R-:W-:Y:S01]  /*0360*/  MOV R11, R7 ;  /* 0x00000007000b7202 */ /* 0x000fe20000000f00 */
[----:B-1----:R-:W-:-:S04]  /*0370*/  HFMA2 R8, -RZ, RZ, 0, 0 ;  /* 0x00000000ff087431 */ /* 0x002fc800000001ff */
[----:B------:R-:W-:Y:S01]  /*0380*/  @!P2 IMAD.MOV R11, RZ, RZ, -R11 ;  /* 0x000000ffff0ba224 */ /* 0x000fe200078e0a0b */
[----:B------:R-:W-:Y:S01]  /*0390*/  @!P1 LOP3.LUT R11, RZ, R5, RZ, 0x33, !PT ;  /* 0x00000005ff0b9212 */ /* 0x000fe200078e33ff */
[----:B---3--:R-:W-:-:S04]  /*03a0*/  IMAD.MOV R13, RZ, RZ, -R9 ;  /* 0x000000ffff0d7224 */ /* 0x008fc800078e0a09 */
[----:B------:R-:W-:-:S04]  /*03b0*/  IMAD.MOV R7, RZ, RZ, -R11 ;  /* 0x000000ffff077224 */ /* 0x000fc800078e0a0b */
[----:B------:R-:W-:Y:S02]  /*03c0*/  IMAD R10, R5, R7, R4 ;  /* 0x00000007050a7224 */ /* 0x000fe400078e0204 */
[----:B------:R-:W-:-:S03]  /*03d0*/  IMAD R5, R13, R6, RZ ;  /* 0x000000060d057224 */ /* 0x000fc600078e02ff */
[----:B------:R-:W-:Y:S01]  /*03e0*/  IABS R4, R10 ;  /* 0x0000000a00047213 */ /* 0x000fe20000000000 */
[----:B------:R-:W-:-:S04]  /*03f0*/  IMAD.HI.U32 R8, R9, R5, R8 ;  /* 0x0000000509087227 */ /* 0x000fc800078e0008 */
[----:B------:R-:W-:-:S04]  /*0400*/  IMAD.MOV.U32 R5, RZ, RZ, R4 ;  /* 0x000000ffff057224 */ /* 0x000fc800078e0004 */
[----:B------:R-:W-:-:S04]  /*0410*/  IMAD.HI.U32 R8, R8, R5, RZ ;  /* 0x0000000508087227 */ /* 0x000fc800078e00ff */
[----:B------:R-:W-:-:S04]  /*0420*/  IMAD.MOV R4, RZ, RZ, -R8 ;  /* 0x000000ffff047224 */ /* 0x000fc800078e0a08 */
[----:B------:R-:W-:Y:S01]  /*0430*/  IMAD R5, R6, R4, R5 ;  /* 0x0000000406057224 */ /* 0x000fe200078e0205 */
[----:B------:R-:W-:-:S04]  /*0440*/  LOP3.LUT R4, R10, R3, RZ, 0x3c, !PT ;  /* 0x000000030a047212 */ /* 0x000fc800078e3cff */
[----:B------:R-:W-:Y:S02]  /*0450*/  ISETP.GT.U32.AND P1, PT, R6, R5, PT ;  /* 0x000000050600720c */ /* 0x000fe40003f24070 */
[----:B------:R-:W-:-:S11]  /*0460*/  ISETP.GE.AND P2, PT, R4, RZ, PT ;  /* 0x000000ff0400720c */ /* 0x000fd60003f46270 */
[----:B------:R-:W-:Y:S01]  /*0470*/  @!P1 IMAD.IADD R5, R5, 0x1, -R6 ;  /* 0x0000000105059824 */ /* 0x000fe200078e0a06 */
[----:B------:R-:W-:Y:S02]  /*0480*/  @!P1 IADD3 R8, PT, PT, R8, 0x1, RZ ;  /* 0x0000000108089810 */ /* 0x000fe40007ffe0ff */
[----:B------:R-:W-:Y:S02]  /*0490*/  ISETP.NE.AND P1, PT, R3, RZ, PT ;  /* 0x000000ff0300720c */ /* 0x000fe40003f25270 */
[----:B------:R-:W-:-:S13]  /*04a0*/  ISETP.GE.U32.AND P0, PT, R5, R6, PT ;  /* 0x000000060500720c */ /* 0x000fda0003f06070 */
[----:B------:R-:W-:-:S04]  /*04b0*/  @P0 VIADD R8, R8, 0x1 ;  /* 0x0000000108080836 */ /* 0x000fc80000000000 */
[----:B------:R-:W-:Y:S01]  /*04c0*/  @!P2 IMAD.MOV R8, RZ, RZ, -R8 ;  /* 0x000000ffff08a224 */ /* 0x000fe200078e0a08 */
[----:B------:R-:W-:-:S05]  /*04d0*/  @!P1 LOP3.LUT R8, RZ, R3, RZ, 0x33, !PT ;  /* 0x00000003ff089212 */ /* 0x000fca00078e33ff */
[C-C-:B------:R-:W-:Y:S01]  /*04e0*/  IMAD R6, R11.reuse, R2, R8.reuse ;  /* 0x000000020b067224 */ /* 0x140fe200078e0208 */
[----:B------:R-:W-:Y:S01]  /*04f0*/  IADD3 R2, PT, PT, R11, -UR5, RZ ;  /* 0x800000050b027c10 */ /* 0x000fe2000fffe0ff */
[----:B------:R-:W-:Y:S01]  /*0500*/  IMAD.MOV R4, RZ, RZ, -R8 ;  /* 0x000000ffff047224 */ /* 0x000fe200078e0a08 */
[----:B------:R-:W-:Y:S01]  /*0510*/  USHF.R.S32.HI UR5, URZ, 0x1f, UR4 ;  /* 0x0000001fff057899 */ /* 0x000fe20008011404 */
[----:B------:R-:W-:Y:S01]  /*0520*/  VIADD R5, R8, -UR6 ;  /* 0x8000000608057c36 */ /* 0x000fe20008000000 */
[C---:B----4-:R-:W-:Y:S01]  /*0530*/  ISETP.GE.AND P0, PT, R2.reuse, UR10, PT ;  /* 0x0000000a02007c0c */ /* 0x050fe2000bf06270 */
[----:B------:R-:W-:Y:S01]  /*0540*/  IMAD R4, R3, R4, R10 ;  /* 0x0000000403047224 */ /* 0x000fe200078e020a */
[----:B------:R-:W-:Y:S01]  /*0550*/  ULEA.HI UR5, UR5, UR4, URZ, 0x3 ;  /* 0x0000000405057291 */ /* 0x000fe2000f8f18ff */
[C---:B------:R-:W-:Y:S01]  /*0560*/  IMAD R9, R2.reuse, UR11, R5 ;  /* 0x0000000b02097c24 */ /* 0x040fe2000f8e0205 */
[----:B------:R-:W-:Y:S01]  /*0570*/  ISETP.LT.OR P0, PT, R2, RZ, P0 ;  /* 0x000000ff0200720c */ /* 0x000fe20000701670 */
[----:B------:R-:W-:Y:S01]  /*0580*/  IMAD R7, R6, R3, R4 ;  /* 0x0000000306077224 */ /* 0x000fe200078e0204 */
[----:B------:R-:W-:Y:S01]  /*0590*/  USHF.R.U32.HI UR5, URZ, 0x3, UR5 ;  /* 0x00000003ff057899 */ /* 0x000fe20008011605 */
[----:B------:R-:W1:Y:S01]  /*05a0*/  LDC.64 R2, c[0x0][0x3c0] ;  /* 0x0000f000ff027b82 */ /* 0x000e620000000a00 */
[----:B------:R-:W-:Y:S01]  /*05b0*/  VIADD R4, R4, -UR7 ;  /* 0x8000000704047c36 */ /* 0x000fe20008000000 */
[----:B------:R-:W-:Y:S01]  /*05c0*/  ISETP.GE.AND P1, PT, R5, UR11, PT ;  /* 0x0000000b05007c0c */ /* 0x000fe2000bf26270 */
[----:B------:R-:W-:Y:S01]  /*05d0*/  IMAD R12, R18, R7, RZ ;  /* 0x00000007120c7224 */ /* 0x000fe200078e02ff */
[----:B------:R-:W3:Y:S01]  /*05e0*/  LDCU.64 UR10, c[0x0][0x3b8] ;  /* 0x00007700ff0a77ac */ /* 0x000ee20008000a00 */
[----:B------:R-:W-:Y:S01]  /*05f0*/  IMAD R9, R9, UR12, R4 ;  /* 0x0000000c09097c24 */ /* 0x000fe2000f8e0204 */
[C---:B------:R-:W-:Y:S01]  /*0600*/  ISETP.GE.AND P2, PT, R4.reuse, UR12, PT ;  /* 0x0000000c04007c0c */ /* 0x040fe2000bf46270 */
[----:B------:R-:W-:Y:S01]  /*0610*/  IMAD.MOV R18, RZ, RZ, -R18 ;  /* 0x000000ffff127224 */ /* 0x000fe200078e0a12 */
[----:B------:R-:W-:Y:S01]  /*0620*/  ISETP.LT.OR P1, PT, R5, RZ, P1 ;  /* 0x000000ff0500720c */ /* 0x000fe20000f21670 */
[----:B------:R-:W-:Y:S01]  /*0630*/  IMAD R9, R9, UR5, RZ ;  /* 0x0000000509097c24 */ /* 0x000fe2000f8e02ff */
[----:B------:R-:W-:Y:S01]  /*0640*/  ISETP.LT.OR P2, PT, R4, RZ, P2 ;  /* 0x000000ff0400720c */ /* 0x000fe20001741670 */
[--C-:B------:R-:W-:Y:S01]  /*0650*/  IMAD.MOV.U32 R15, RZ, RZ, R12.reuse ;  /* 0x000000ffff0f7224 */ /* 0x100fe200078e000c */
[----:B------:R-:W-:Y:S01]  /*0660*/  SHF.R.S32.HI R14, RZ, 0x1f, R12 ;  /* 0x0000001fff0e7819 */ /* 0x000fe2000001140c */
[----:B------:R-:W-:Y:S01]  /*0670*/  IMAD.SHL.U32 R13, R9, 0x8, RZ ;  /* 0x00000008090d7824 */ /* 0x000fe200078e00ff */
[----:B------:R-:W-:Y:S01]  /*0680*/  PLOP3.LUT P0, PT, P2, P0, P1, 0xfe, 0x0 ;  /* 0x000000000000781c */ /* 0x000fe20001701f16 */
[----:B------:R-:W4:Y:S03]  /*0690*/  LDCU.64 UR12, c[0x0][0x3c0] ;  /* 0x00007800ff0c77ac */ /* 0x000f260008000a00 */
[----:B-----5:R-:W-:Y:S01]  /*06a0*/  IADD3 R17, PT, PT, R13, -UR14, RZ ;  /* 0x8000000e0d117c10 */ /* 0x020fe2000fffe0ff */
[----:B------:R-:W-:Y:S01]  /*06b0*/  UIADD3 UR4, UPT, UPT, -UR14, 0x1, URZ ;  /* 0x000000010e047890 */ /* 0x000fe2000fffe1ff */
[----:B------:R-:W-:Y:S01]  /*06c0*/  SHF.R.S32.HI R16, RZ, 0x1f, R13 ;  /* 0x0000001fff107819 */ /* 0x000fe2000001140d */
[----:B0-2---:R-:W-:-:S12]  /*06d0*/  USHF.R.S32.HI UR7, URZ, 0x1f, UR14 ;  /* 0x0000001fff077899 */ /* 0x005fd8000801140e */
.L_x_0:
[----:B------:R-:W-:Y:S01]  /*06e0*/  UIADD3 UR5, UPT, UPT, UR4, -0x1, URZ ;  /* 0xffffffff04057890 */ /* 0x000fe2000fffe0ff */
[----:B0-----:R-:W-:Y:S01]  /*06f0*/  VIADD R9, R0, 0xffffffff ;  /* 0xffffffff00097836 */ /* 0x001fe20000000000 */
[----:B------:R-:W-:Y:S02]  /*0700*/  UIADD3 UR6, UPT, UPT, UR4, 0x2, URZ ;  /* 0x0000000204067890 */ /* 0x000fe4000fffe0ff */
[----:B------:R-:W-:Y:S01]  /*0710*/  UISETP.GE.AND UP0, UPT, UR5, UR15, UPT ;  /* 0x0000000f0500728c */ /* 0x000fe2000bf06270 */
[----:B------:R-:W0:Y:S01]  /*0720*/  LDCU.U16 UR14, c[0x0][0x3b4] ;  /* 0x00007680ff0e77ac */ /* 0x000e220008000400 */
[--C-:B------:R-:W-:Y:S02]  /*0730*/  SHF.R.S32.HI R11, RZ, 0x1f, R9.reuse ;  /* 0x0000001fff0b7819 */ /* 0x100fe40000011409 */
[----:B------:R-:W-:Y:S01]  /*0740*/  IADD3 R5, P3, P4, R13, -UR16, R9 ;  /* 0x800000100d057c10 */ /* 0x000fe2000fc7e009 */
[----:B------:R-:W-:Y:S02]  /*0750*/  UISETP.LT.OR UP0, UPT, UR5, URZ, UP0 ;  /* 0x000000ff0500728c */ /* 0x000fe40008701670 */
[----:B------:R-:W-:Y:S01]  /*0760*/  UIADD3 UR5, UPT, UPT, UR4, 0x1, URZ ;  /* 0x0000000104057890 */ /* 0x000fe2000fffe0ff */
[----:B------:R-:W-:Y:S01]  /*0770*/  IADD3.X R8, PT, PT, R16, ~UR7, R11, P3, P4 ;  /* 0x8000000710087c10 */ /* 0x000fe20009fe840b */
[----:B------:R-:W-:Y:S01]  /*0780*/  UISETP.GE.AND UP1, UPT, UR6, UR15, UPT ;  /* 0x0000000f0600728c */ /* 0x000fe2000bf26270 */
[C---:B---3--:R-:W-:Y:S01]  /*0790*/  LEA R4, P5, R5.reuse, UR10, 0x1 ;  /* 0x0000000a05047c11 */ /* 0x048fe2000f8a08ff */
[----:B------:R-:W-:Y:S01]  /*07a0*/  UISETP.GE.AND UP2, UPT, UR5, UR15, UPT ;  /* 0x0000000f0500728c */ /* 0x000fe2000bf46270 */
[----:B------:R-:W-:Y:S01]  /*07b0*/  PLOP3.LUT P1, PT, P0, PT, UP0, 0xea, 0xae ;  /* 0x0000000000ae781c */ /* 0x000fe2000072fd0a */
[----:B------:R-:W-:Y:S01]  /*07c0*/  UISETP.GE.AND UP0, UPT, UR4, UR15, UPT ;  /* 0x0000000f0400728c */ /* 0x000fe2000bf06270 */
[----:B------:R-:W-:Y:S01]  /*07d0*/  LEA.HI.X R5, R5, UR11, R8, 0x1, P5 ;  /* 0x0000000b05057c11 */ /* 0x000fe2000a8f0c08 */
[----:B------:R-:W-:-:S02]  /*07e0*/  UISETP.LT.OR UP2, UPT, UR5, URZ, UP2 ;  /* 0x000000ff0500728c */ /* 0x000fc40009741670 */
[----:B------:R-:W-:Y:S02]  /*07f0*/  UISETP.LT.OR UP0, UPT, UR4, URZ, UP0 ;  /* 0x000000ff0400728c */ /* 0x000fe40008701670 */
[----:B------:R-:W-:Y:S01]  /*0800*/  UISETP.LT.OR UP1, UPT, UR6, URZ, UP1 ;  /* 0x000000ff0600728c */ /* 0x000fe20008f21670 */
[----:B0-----:R-:W-:Y:S01]  /*0810*/  IMAD.U32 R19, RZ, RZ, UR14 ;  /* 0x0000000eff137e24 */ /* 0x001fe2000f8e00ff */
[----:B------:R-:W-:Y:S01]  /*0820*/  PLOP3.LUT P3, PT, P0, PT, UP2, 0xea, 0xae ;  /* 0x0000000000ae781c */ /* 0x000fe2000076fd2a */
[----:B------:R-:W-:Y:S01]  /*0830*/  IMAD.U32 R21, RZ, RZ, UR14 ;  /* 0x0000000eff157e24 */ /* 0x000fe2000f8e00ff */
[----:B------:R-:W-:Y:S01]  /*0840*/  PLOP3.LUT P2, PT, P0, PT, UP0, 0xea, 0xae ;  /* 0x0000000000ae781c */ /* 0x000fe2000074fd0a */
[----:B------:R-:W-:Y:S01]  /*0850*/  IMAD.U32 R25, RZ, RZ, UR14 ;  /* 0x0000000eff197e24 */ /* 0x000fe2000f8e00ff */
[----:B------:R-:W0:Y:S01]  /*0860*/  @!P1 LDC.64 R6, c[0x0][0x3b8] ;  /* 0x0000ee00ff069b82 */ /* 0x000e220000000a00 */
[----:B------:R-:W-:Y:S02]  /*0870*/  PLOP3.LUT P4, PT, P0, PT, UP1, 0xea, 0xae ;  /* 0x0000000000ae781c */ /* 0x000fe4000078fd1a */
[----:B------:R-:W-:-:S06]  /*0880*/  MOV R23, UR14 ;  /* 0x0000000e00177c02 */ /* 0x000fcc0008000f00 */
[----:B------:R-:W2:Y:S04]  /*0890*/  @!P3 LDG.E.U16.CONSTANT R23, desc[UR8][R4.64+0x4] ;  /* 0x000004080417b981 */ /* 0x000ea8000c1e9500 */
[----:B------:R-:W3:Y:S04]  /*08a0*/  @!P2 LDG.E.U16.CONSTANT R21, desc[UR8][R4.64+0x2] ;  /* 0x000002080415a981 */ /* 0x000ee8000c1e9500 */
[----:B------:R-:W5:Y:S01]  /*08b0*/  @!P4 LDG.E.U16.CONSTANT R25, desc[UR8][R4.64+0x6] ;  /* 0x000006080419c981 */ /* 0x000f62000c1e9500 */
[----:B0-----:R-:W-:-:S05]  /*08c0*/  @!P1 IMAD.WIDE R6, R17, 0x2, R6 ;  /* 0x0000000211069825 */ /* 0x001fca00078e0206 */
[----:B------:R-:W2:Y:S01]  /*08d0*/  @!P1 LDG.E.U16.CONSTANT R19, desc[UR8][R6.64] ;  /* 0x0000000806139981 */ /* 0x000ea2000c1e9500 */
[----:B------:R-:W-:Y:S01]  /*08e0*/  IADD3 R9, P1, PT, R12, R9, RZ ;  /* 0x000000090c097210 */ /* 0x000fe20007f3e0ff */
[----:B------:R-:W-:-:S04]  /*08f0*/  VIADD R18, R18, 0x4 ;  /* 0x0000000412127836 */ /* 0x000fc80000000000 */
[----:B------:R-:W-:Y:S01]  /*0900*/  IMAD.X R20, R14, 0x1, R11, P1 ;  /* 0x000000010e147824 */ /* 0x000fe200008e060b */
[----:B----4-:R-:W-:-:S04]  /*0910*/  LEA R8, P1, R9, UR12, 0x1 ;  /* 0x0000000c09087c11 */ /* 0x010fc8000f8208ff */
[----:B------:R-:W-:Y:S02]  /*0920*/  LEA.HI.X R9, R9, UR13, R20, 0x1, P1 ;  /* 0x0000000d09097c11 */ /* 0x000fe400088f0c14 */
[----:B------:R-:W-:Y:S01]  /*0930*/  ISETP.NE.AND P1, PT, R18, RZ, PT ;  /* 0x000000ff1200720c */ /* 0x000fe20003f25270 */
[C---:B-1----:R-:W-:Y:S01]  /*0940*/  IMAD.WIDE R10, R15.reuse, 0x2, R2 ;  /* 0x000000020f0a7825 */ /* 0x042fe200078e0202 */
[----:B------:R-:W-:Y:S01]  /*0950*/  UIADD3 UR4, UPT, UPT, UR4, 0x4, URZ ;  /* 0x0000000404047890 */ /* 0x000fe2000fffe0ff */
[----:B------:R-:W-:Y:S02]  /*0960*/  IADD3 R0, PT, PT, R0, 0x4, RZ ;  /* 0x0000000400007810 */ /* 0x000fe40007ffe0ff */
[----:B------:R-:W-:Y:S02]  /*0970*/  VIADD R15, R15, 0x4 ;  /* 0x000000040f0f7836 */ /* 0x000fe40000000000 */
[----:B------:R-:W-:Y:S01]  /*0980*/  VIADD R17, R17, 0x4 ;  /* 0x0000000411117836 */ /* 0x000fe20000000000 */
[----:B--2---:R0:W-:Y:S04]  /*0990*/  STG.E.U16 desc[UR8][R10.64], R19 ;  /* 0x000000130a007986 */ /* 0x0041e8000c101508 */
[----:B---3--:R0:W-:Y:S04]  /*09a0*/  STG.E.U16 desc[UR8][R8.64+0x2], R21 ;  /* 0x0000021508007986 */ /* 0x0081e8000c101508 */
[----:B------:R0:W-:Y:S04]  /*09b0*/  STG.E.U16 desc[UR8][R8.64+0x4], R23 ;  /* 0x0000041708007986 */ /* 0x0001e8000c101508 */
[----:B-----5:R0:W-:Y:S01]  /*09c0*/  STG.E.U16 desc[UR8][R8.64+0x6], R25 ;  /* 0x0000061908007986 */ /* 0x0201e2000c101508 */
[----:B------:R-:W-:Y:S05]  /*09d0*/  @P1 BRA `(.L_x_0) ;  /* 0xfffffffc00401947 */ /* 0x000fea000383ffff */
[----:B------:R-:W-:Y:S05]  /*09e0*/  EXIT ;  /* 0x000000000000794d */ /* 0x000fea0003800000 */
.L_x_1:
[----:B------:R-:W-:-:S00]  /*09f0*/  BRA `(.L_x_1) ;  /* 0xfffffffc00fc7947 */ /* 0x000fc0000383ffff */
[----:B------:R-:W-:-:S00]  /*0a00*/  NOP ;  /* 0x0000000000007918 */ /* 0x000fc00000000000 */
[----:B------:R-:W-:-:S00]  /*0a10*/  NOP ;  /* 0x0000000000007918 */ /* 0x000fc00000000000 */
[----:B------:R-:W-:-:S00]  /*0a20*/  NOP ;  /* 0x0000000000007918 */ /* 0x000fc00000000000 */
[----:B------:R-:W-:-:S00]  /*0a30*/  NOP ;  /* 0x0000000000007918 */ /* 0x000fc00000000000 */
[----:B------:R-:W-:-:S00]  /*0a40*/  NOP ;  /* 0x0000000000007918 */ /* 0x000fc00000000000 */
[----:B------:R-:W-:-:S00]  /*0a50*/  NOP ;  /* 0x0000000000007918 */ /* 0x000fc00000000000 */
[----:B------:R-:W-:-:S00]  /*0a60*/  NOP ;  /* 0x0000000000007918 */ /* 0x000fc00000000000 */
[----:B------:R-:W-:-:S00]  /*0a70*/  NOP ;  /* 0x0000000000007918 */ /* 0x000fc00000000000 */
.L_x_2:


//--------------------- .nv.shared.reserved.0     --------------------------
	.section	.nv.shared.reserved.0,"aw",@nobits
	.weak		__nv_reservedSMEM_offset_0_alias
	.size		__nv_reservedSMEM_offset_0_alias, 0, 64
	.other		__nv_reservedSMEM_offset_0_alias,@"STO_CUDA_RESERVED_SHARED STV_DEFAULT"
__nv_reservedSMEM_offset_0_alias:
	.zero		0
	.zero		64


//--------------------- .nv.constant0._Z30pad_nhwc8_fp16_constant_kernelliiiiiiiiiii6__halfPKS_PS_ --------------------------
	.section	.nv.constant0._Z30pad_nhwc8_fp16_constant_kernelliiiiiiiiiii6__halfPKS_PS_,"a",@progbits
	.sectionflags	@""
	.align	4
.nv.constant0._Z30pad_nhwc8_fp16_constant_kernelliiiiiiiiiii6__halfPKS_PS_:
	.zero		968


//--------------------- SYMBOLS --------------------------

	.type		.nv.reservedSmem.offset0,@object
	.size		.nv.reservedSmem.offset0,0x4
